	.headerflags	@"EF_CUDA_TEXMODE_UNIFIED EF_CUDA_64BIT_ADDRESS EF_CUDA_ACCELERATORS EF_CUDA_SM90 EF_CUDA_VIRTUAL_SM(EF_CUDA_SM90)"
	.elftype	@"ET_EXEC"


//--------------------- .nv.info                  --------------------------
	.section	.nv.info,"",@"SHT_CUDA_INFO"
	.align	4


	//----- nvinfo : EIATTR_REGCOUNT
	.align		4
        /*0000*/ 	.byte	0x04, 0x2f
        /*0002*/ 	.short	(.L_1 - .L_0)
	.align		4
.L_0:
        /*0004*/ 	.word	index@(triton_poi_fused__unsafe_index_add_30)
        /*0008*/ 	.word	0x00000010


	//----- nvinfo : EIATTR_MIN_STACK_SIZE
	.align		4
.L_1:
        /*000c*/ 	.byte	0x04, 0x12
        /*000e*/ 	.short	(.L_3 - .L_2)
	.align		4
.L_2:
        /*0010*/ 	.word	index@(triton_poi_fused__unsafe_index_add_30)
        /*0014*/ 	.word	0x00000000


	//----- nvinfo : EIATTR_FRAME_SIZE
	.align		4
.L_3:
        /*0018*/ 	.byte	0x04, 0x11
        /*001a*/ 	.short	(.L_5 - .L_4)
	.align		4
.L_4:
        /*001c*/ 	.word	index@(triton_poi_fused__unsafe_index_add_30)
        /*0020*/ 	.word	0x00000000


	//----- nvinfo : EIATTR_MIN_STACK_SIZE
	.align		4
.L_5:
        /*0024*/ 	.byte	0x04, 0x12
        /*0026*/ 	.short	(.L_7 - .L_6)
	.align		4
.L_6:
        /*0028*/ 	.word	index@(triton_poi_fused__unsafe_index_add_30)
        /*002c*/ 	.word	0x00000000
.L_7:


//--------------------- .nv.info.triton_poi_fused__unsafe_index_add_30 --------------------------
	.section	.nv.info.triton_poi_fused__unsafe_index_add_30,"",@"SHT_CUDA_INFO"
	.sectionflags	@""
	.align	4


	//----- nvinfo : EIATTR_CUDA_API_VERSION
	.align		4
        /*0000*/ 	.byte	0x04, 0x37
        /*0002*/ 	.short	(.L_9 - .L_8)
.L_8:
        /*0004*/ 	.word	0x0000007c


	//----- nvinfo : EIATTR_KPARAM_INFO
	.align		4
.L_9:
        /*0008*/ 	.byte	0x04, 0x17
        /*000a*/ 	.short	(.L_11 - .L_10)
.L_10:
        /*000c*/ 	.word	0x00000000
        /*0010*/ 	.short	0x0004
        /*0012*/ 	.short	0x0020
        /*0014*/ 	.byte	0x00, 0xf0, 0x11, 0x00


	//----- nvinfo : EIATTR_KPARAM_INFO
	.align		4
.L_11:
        /*0018*/ 	.byte	0x04, 0x17
        /*001a*/ 	.short	(.L_13 - .L_12)
.L_12:
        /*001c*/ 	.word	0x00000000
        /*0020*/ 	.short	0x0003
        /*0022*/ 	.short	0x0018
        /*0024*/ 	.byte	0x00, 0xf4, 0x21, 0x00


	//----- nvinfo : EIATTR_KPARAM_INFO
	.align		4
.L_13:
        /*0028*/ 	.byte	0x04, 0x17
        /*002a*/ 	.short	(.L_15 - .L_14)
.L_14:
        /*002c*/ 	.word	0x00000000
        /*0030*/ 	.short	0x0002
        /*0032*/ 	.short	0x0010
        /*0034*/ 	.byte	0x00, 0xf4, 0x21, 0x00


	//----- nvinfo : EIATTR_KPARAM_INFO
	.align		4
.L_15:
        /*0038*/ 	.byte	0x04, 0x17
        /*003a*/ 	.short	(.L_17 - .L_16)
.L_16:
        /*003c*/ 	.word	0x00000000
        /*0040*/ 	.short	0x0001
        /*0042*/ 	.short	0x0008
        /*0044*/ 	.byte	0x00, 0xf4, 0x21, 0x00


	//----- nvinfo : EIATTR_KPARAM_INFO
	.align		4
.L_17:
        /*0048*/ 	.byte	0x04, 0x17
        /*004a*/ 	.short	(.L_19 - .L_18)
.L_18:
        /*004c*/ 	.word	0x00000000
        /*0050*/ 	.short	0x0000
        /*0052*/ 	.short	0x0000
        /*0054*/ 	.byte	0x00, 0xf4, 0x21, 0x00


	//----- nvinfo : EIATTR_SPARSE_MMA_MASK
	.align		4
.L_19:
        /*0058*/ 	.byte	0x03, 0x50
        /*005a*/ 	.short	0x0000


	//----- nvinfo : EIATTR_MAXREG_COUNT
	.align		4
        /*005c*/ 	.byte	0x03, 0x1b
        /*005e*/ 	.short	0x00ff


	//----- nvinfo : EIATTR_EXIT_INSTR_OFFSETS
	.align		4
        /*0060*/ 	.byte	0x04, 0x1c
        /*0062*/ 	.short	(.L_21 - .L_20)


	//   ....[0]....
.L_20:
        /*0064*/ 	.word	0x000003f0


	//----- nvinfo : EIATTR_REQNTID
	.align		4
.L_21:
        /*0068*/ 	.byte	0x04, 0x10
        /*006a*/ 	.short	(.L_23 - .L_22)
.L_22:
        /*006c*/ 	.word	0x00000100
        /*0070*/ 	.word	0x00000001
        /*0074*/ 	.word	0x00000001


	//----- nvinfo : EIATTR_CBANK_PARAM_SIZE
	.align		4
.L_23:
        /*0078*/ 	.byte	0x03, 0x19
        /*007a*/ 	.short	0x0024


	//----- nvinfo : EIATTR_PARAM_CBANK
	.align		4
        /*007c*/ 	.byte	0x04, 0x0a
        /*007e*/ 	.short	(.L_25 - .L_24)
	.align		4
.L_24:
        /*0080*/ 	.word	index@(.nv.constant0.triton_poi_fused__unsafe_index_add_30)
        /*0084*/ 	.short	0x0210
        /*0086*/ 	.short	0x0024


	//----- nvinfo : EIATTR_SW_WAR
	.align		4
.L_25:
        /*0088*/ 	.byte	0x04, 0x36
        /*008a*/ 	.short	(.L_27 - .L_26)
.L_26:
        /*008c*/ 	.word	0x00000008
.L_27:


//--------------------- .nv.callgraph             --------------------------
	.section	.nv.callgraph,"",@"SHT_CUDA_CALLGRAPH"
	.align	4
	.sectionentsize	8
	.align		4
        /*0000*/ 	.word	0x00000000
	.align		4
        /*0004*/ 	.word	0xffffffff
	.align		4
        /*0008*/ 	.word	0x00000000
	.align		4
        /*000c*/ 	.word	0xfffffffe
	.align		4
        /*0010*/ 	.word	0x00000000
	.align		4
        /*0014*/ 	.word	0xfffffffd
	.align		4
        /*0018*/ 	.word	0x00000000
	.align		4
        /*001c*/ 	.word	0xfffffffc


//--------------------- .text.triton_poi_fused__unsafe_index_add_30 --------------------------
	.section	.text.triton_poi_fused__unsafe_index_add_30,"ax",@progbits
	.align	128
        .global         triton_poi_fused__unsafe_index_add_30
        .type           triton_poi_fused__unsafe_index_add_30,@function
        .size           triton_poi_fused__unsafe_index_add_30,(.L_x_1 - triton_poi_fused__unsafe_index_add_30)
        .other          triton_poi_fused__unsafe_index_add_30,@"STO_CUDA_ENTRY STV_DEFAULT"
triton_poi_fused__unsafe_index_add_30:
.text.triton_poi_fused__unsafe_index_add_30:
[----:B------:R-:W-:Y:S01]  /*0000*/  LDC R1, c[0x0][0x28] ;  /* 0x00000a00ff017b82 */ /* 0x000fe20000000800 */
[----:B------:R-:W1:Y:S07]  /*0010*/  S2R R0, SR_TID.X ;  /* 0x0000000000007919 */ /* 0x000e6e0000002100 */
[----:B------:R-:W2:Y:S01]  /*0020*/  LDC.64 R4, c[0x0][0x210] ;  /* 0x00008400ff047b82 */ /* 0x000ea20000000a00 */
[----:B------:R-:W-:Y:S01]  /*0030*/  ULDC.64 UR4, c[0x0][0x208] ;  /* 0x0000820000047ab9 */ /* 0x000fe20000000a00 */
[----:B------:R-:W-:Y:S01]  /*0040*/  ULDC.64 UR6, c[0x0][0x218] ;  /* 0x0000860000067ab9 */ /* 0x000fe20000000a00 */
[----:B------:R-:W3:Y:S01]  /*0050*/  S2R R9, SR_CTAID.X ;  /* 0x0000000000097919 */ /* 0x000ee20000002500 */
[----:B------:R-:W-:Y:S01]  /*0060*/  ULDC.64 UR8, c[0x0][0x220] ;  /* 0x0000880000087ab9 */ /* 0x000fe20000000a00 */
[----:B-1----:R-:W-:-:S05]  /*0070*/  IMAD.SHL.U32 R0, R0, 0x2, RZ ;  /* 0x0000000200007824 */ /* 0x002fca00078e00ff */
[----:B------:R-:W-:-:S05]  /*0080*/  LOP3.LUT R0, R0, 0x1fe, RZ, 0xc0, !PT ;  /* 0x000001fe00007812 */ /* 0x000fca00078ec0ff */
[----:B---3--:R-:W-:-:S05]  /*0090*/  IMAD R0, R9, 0x200, R0 ;  /* 0x0000020009007824 */ /* 0x008fca00078e0200 */
[----:B------:R-:W-:-:S04]  /*00a0*/  SHF.R.S32.HI R3, RZ, 0x1f, R0 ;  /* 0x0000001fff037819 */ /* 0x000fc80000011400 */
[----:B------:R-:W-:-:S04]  /*00b0*/  LEA.HI R6, R3, R0, RZ, 0x4 ;  /* 0x0000000003067211 */ /* 0x000fc800078f20ff */
[----:B------:R-:W-:Y:S02]  /*00c0*/  SHF.R.S32.HI R2, RZ, 0x4, R6 ;  /* 0x00000004ff027819 */ /* 0x000fe40000011406 */
[----:B------:R-:W-:Y:S02]  /*00d0*/  LOP3.LUT R7, R6, 0xfffffff0, RZ, 0xc0, !PT ;  /* 0xfffffff006077812 */ /* 0x000fe400078ec0ff */
[----:B------:R-:W-:-:S04]  /*00e0*/  LEA.HI R3, R2, R2, RZ, 0x4 ;  /* 0x0000000202037211 */ /* 0x000fc800078f20ff */
[----:B------:R-:W-:-:S05]  /*00f0*/  LOP3.LUT R3, R3, 0xfffffff0, RZ, 0xc0, !PT ;  /* 0xfffffff003037812 */ /* 0x000fca00078ec0ff */
[----:B------:R-:W-:-:S04]  /*0100*/  IMAD.IADD R3, R2, 0x1, -R3 ;  /* 0x0000000102037824 */ /* 0x000fc800078e0a03 */
[----:B--2---:R-:W-:-:S04]  /*0110*/  IMAD.WIDE R2, R3, 0x8, R4 ;  /* 0x0000000803027825 */ /* 0x004fc800078e0204 */
[----:B------:R-:W-:Y:S02]  /*0120*/  IMAD.IADD R7, R0, 0x1, -R7 ;  /* 0x0000000100077824 */ /* 0x000fe400078e0a07 */
[----:B------:R-:W2:Y:S02]  /*0130*/  LDG.E.EL.64 R2, desc[UR4][R2.64] ;  /* 0x0000000402027981 */ /* 0x000ea4000c2e1b00 */
[----:B------:R-:W-:-:S06]  /*0140*/  IMAD.WIDE R4, R7, 0x8, R4 ;  /* 0x0000000807047825 */ /* 0x000fcc00078e0204 */
[----:B------:R-:W3:Y:S01]  /*0150*/  LDG.E.EL.128 R4, desc[UR4][R4.64] ;  /* 0x0000000404047981 */ /* 0x000ee2000c2e1d00 */
[----:B------:R-:W-:-:S04]  /*0160*/  SHF.R.S32.HI R9, RZ, 0x16, R9 ;  /* 0x00000016ff097819 */ /* 0x000fc80000011409 */
[----:B------:R-:W-:-:S04]  /*0170*/  SGXT R9, R9, 0x1 ;  /* 0x000000010909781a */ /* 0x000fc80000000200 */
[----:B------:R-:W-:-:S04]  /*0180*/  LEA.HI R9, R9, R0, RZ, 0x8 ;  /* 0x0000000009097211 */ /* 0x000fc800078f40ff */
[----:B------:R-:W-:-:S05]  /*0190*/  SHF.R.S32.HI R9, RZ, 0x8, R9 ;  /* 0x00000008ff097819 */ /* 0x000fca0000011409 */
[----:B------:R-:W-:Y:S01]  /*01a0*/  IMAD.SHL.U32 R9, R9, 0x40, RZ ;  /* 0x0000004009097824 */ /* 0x000fe200078e00ff */
[----:B--2---:R-:W-:-:S04]  /*01b0*/  SHF.R.U32.HI R11, RZ, 0x1c, R3 ;  /* 0x0000001cff0b7819 */ /* 0x004fc80000011603 */
[----:B------:R-:W-:-:S04]  /*01c0*/  LOP3.LUT R11, R11, 0x8, RZ, 0xc0, !PT ;  /* 0x000000080b0b7812 */ /* 0x000fc800078ec0ff */
[----:B------:R-:W-:Y:S02]  /*01d0*/  IADD3 R11, P0, R2, R11, RZ ;  /* 0x0000000b020b7210 */ /* 0x000fe40007f1e0ff */
[----:B---3--:R-:W-:Y:S02]  /*01e0*/  SHF.R.U32.HI R10, RZ, 0x1c, R5 ;  /* 0x0000001cff0a7819 */ /* 0x008fe40000011605 */
[----:B------:R-:W-:Y:S01]  /*01f0*/  SHF.R.S32.HI R2, RZ, 0x1f, R9 ;  /* 0x0000001fff027819 */ /* 0x000fe20000011409 */
[----:B------:R-:W-:Y:S01]  /*0200*/  IMAD.X R12, RZ, RZ, R3, P0 ;  /* 0x000000ffff0c7224 */ /* 0x000fe200000e0603 */
[----:B------:R-:W-:Y:S02]  /*0210*/  LEA R9, P0, R11, R9, 0x3 ;  /* 0x000000090b097211 */ /* 0x000fe400078018ff */
[----:B------:R-:W-:Y:S02]  /*0220*/  SHF.R.U32.HI R8, RZ, 0x1c, R7 ;  /* 0x0000001cff087819 */ /* 0x000fe40000011607 */
[----:B------:R-:W-:-:S02]  /*0230*/  LOP3.LUT R3, R10, 0x8, RZ, 0xc0, !PT ;  /* 0x000000080a037812 */ /* 0x000fc400078ec0ff */
[----:B------:R-:W-:Y:S02]  /*0240*/  LEA.HI.X R11, R11, R2, R12, 0x3, P0 ;  /* 0x000000020b0b7211 */ /* 0x000fe400000f1c0c */
[----:B------:R-:W-:Y:S02]  /*0250*/  LOP3.LUT R8, R8, 0x8, RZ, 0xc0, !PT ;  /* 0x0000000808087812 */ /* 0x000fe400078ec0ff */
[-C--:B------:R-:W-:Y:S02]  /*0260*/  IADD3 R3, P0, P1, R3, R9.reuse, R4 ;  /* 0x0000000903037210 */ /* 0x080fe4000791e004 */
[----:B------:R-:W-:Y:S02]  /*0270*/  IADD3 R2, P2, P3, R8, R9, R6 ;  /* 0x0000000908027210 */ /* 0x000fe40007b5e006 */
[-C--:B------:R-:W-:Y:S01]  /*0280*/  IADD3.X R4, RZ, R11.reuse, R5, P0, P1 ;  /* 0x0000000bff047210 */ /* 0x080fe200007e2405 */
[C---:B------:R-:W-:Y:S01]  /*0290*/  IMAD.SHL.U32 R8, R3.reuse, 0x4, RZ ;  /* 0x0000000403087824 */ /* 0x040fe200078e00ff */
[----:B------:R-:W-:Y:S01]  /*02a0*/  IADD3.X R7, RZ, R11, R7, P2, P3 ;  /* 0x0000000bff077210 */ /* 0x000fe200017e6407 */
[----:B------:R-:W-:Y:S01]  /*02b0*/  IMAD.SHL.U32 R10, R2, 0x4, RZ ;  /* 0x00000004020a7824 */ /* 0x000fe200078e00ff */
[----:B------:R-:W-:-:S02]  /*02c0*/  SHF.L.U64.HI R3, R3, 0x2, R4 ;  /* 0x0000000203037819 */ /* 0x000fc40000010204 */
[----:B------:R-:W-:Y:S02]  /*02d0*/  IADD3 R4, P0, R8, UR6, RZ ;  /* 0x0000000608047c10 */ /* 0x000fe4000ff1e0ff */
[----:B------:R-:W-:Y:S02]  /*02e0*/  IADD3 R6, P1, R10, UR6, RZ ;  /* 0x000000060a067c10 */ /* 0x000fe4000ff3e0ff */
[----:B------:R-:W-:Y:S02]  /*02f0*/  IADD3.X R5, R3, UR7, RZ, P0, !PT ;  /* 0x0000000703057c10 */ /* 0x000fe400087fe4ff */
[----:B------:R-:W-:Y:S02]  /*0300*/  SHF.L.U64.HI R2, R2, 0x2, R7 ;  /* 0x0000000202027819 */ /* 0x000fe40000010207 */
[----:B------:R-:W-:Y:S01]  /*0310*/  IADD3 R8, P2, R8, UR8, RZ ;  /* 0x0000000808087c10 */ /* 0x000fe2000ff5e0ff */
[----:B------:R-:W2:Y:S01]  /*0320*/  LDG.E.EL R4, desc[UR4][R4.64] ;  /* 0x0000000404047981 */ /* 0x000ea2000c2e1900 */
[----:B------:R-:W-:-:S02]  /*0330*/  IADD3 R10, P0, R10, UR8, RZ ;  /* 0x000000080a0a7c10 */ /* 0x000fc4000ff1e0ff */
[----:B------:R-:W-:Y:S02]  /*0340*/  IADD3.X R9, R3, UR9, RZ, P2, !PT ;  /* 0x0000000903097c10 */ /* 0x000fe400097fe4ff */
[----:B------:R-:W-:Y:S02]  /*0350*/  IADD3.X R11, R2, UR9, RZ, P0, !PT ;  /* 0x00000009020b7c10 */ /* 0x000fe400087fe4ff */
[----:B------:R-:W-:Y:S02]  /*0360*/  IADD3.X R7, R2, UR7, RZ, P1, !PT ;  /* 0x0000000702077c10 */ /* 0x000fe40008ffe4ff */
[----:B------:R-:W2:Y:S01]  /*0370*/  LDG.E.EL R9, desc[UR4][R8.64] ;  /* 0x0000000408097981 */ /* 0x000ea2000c2e1900 */
[----:B------:R-:W1:Y:S03]  /*0380*/  LDC.64 R2, c[0x0][0x228] ;  /* 0x00008a00ff027b82 */ /* 0x000e660000000a00 */
[----:B------:R-:W3:Y:S04]  /*0390*/  LDG.E.EL R6, desc[UR4][R6.64] ;  /* 0x0000000406067981 */ /* 0x000ee8000c2e1900 */
[----:B------:R-:W3:Y:S01]  /*03a0*/  LDG.E.EL R11, desc[UR4][R10.64] ;  /* 0x000000040a0b7981 */ /* 0x000ee2000c2e1900 */
[----:B-1----:R-:W-:-:S04]  /*03b0*/  IMAD.WIDE R2, R0, 0x4, R2 ;  /* 0x0000000400027825 */ /* 0x002fc800078e0202 */
[----:B--2---:R-:W-:Y:S01]  /*03c0*/  FADD R12, R4, R9 ;  /* 0x00000009040c7221 */ /* 0x004fe20000000000 */
[----:B---3--:R-:W-:-:S05]  /*03d0*/  FADD R13, R6, R11 ;  /* 0x0000000b060d7221 */ /* 0x008fca0000000000 */
[----:B------:R-:W-:Y:S01]  /*03e0*/  STG.E.64 desc[UR4][R2.64], R12 ;  /* 0x0000000c02007986 */ /* 0x000fe2000c101b04 */
[----:B------:R-:W-:Y:S05]  /*03f0*/  EXIT ;  /* 0x000000000000794d */ /* 0x000fea0003800000 */
.L_x_0:
[----:B------:R-:W-:-:S00]  /*0400*/  BRA `(.L_x_0) ;  /* 0xfffffffc00fc7947 */ /* 0x000fc0000383ffff */
[----:B------:R-:W-:-:S00]  /*0410*/  NOP ;  /* 0x0000000000007918 */ /* 0x000fc00000000000 */
        /* <DEDUP_REMOVED lines=14> */
.L_x_1:


//--------------------- .nv.constant0.triton_poi_fused__unsafe_index_add_30 --------------------------
	.section	.nv.constant0.triton_poi_fused__unsafe_index_add_30,"a",@progbits
	.sectionflags	@""
	.align	4
.nv.constant0.triton_poi_fused__unsafe_index_add_30:
	.zero		564
